//
// Generated by NVIDIA NVVM Compiler
//
// Compiler Build ID: CL-36424714
// Cuda compilation tools, release 13.0, V13.0.88
// Based on NVVM 20.0.0
//

.version 9.0
.target sm_100
.address_size 64

	// .globl	_Z33gpu_matrix_fma_reduction_originalPdiidd

.visible .entry _Z33gpu_matrix_fma_reduction_originalPdiidd(
	.param .u64 .ptr .align 1 _Z33gpu_matrix_fma_reduction_originalPdiidd_param_0,
	.param .u32 _Z33gpu_matrix_fma_reduction_originalPdiidd_param_1,
	.param .u32 _Z33gpu_matrix_fma_reduction_originalPdiidd_param_2,
	.param .f64 _Z33gpu_matrix_fma_reduction_originalPdiidd_param_3,
	.param .f64 _Z33gpu_matrix_fma_reduction_originalPdiidd_param_4
)
{
	.reg .pred 	%p<18>;
	.reg .b32 	%r<56>;
	.reg .b64 	%rd<28>;
	.reg .b64 	%fd<23>;

	ld.param.u64 	%rd14, [_Z33gpu_matrix_fma_reduction_originalPdiidd_param_0];
	ld.param.u32 	%r19, [_Z33gpu_matrix_fma_reduction_originalPdiidd_param_1];
	ld.param.u32 	%r20, [_Z33gpu_matrix_fma_reduction_originalPdiidd_param_2];
	ld.param.f64 	%fd11, [_Z33gpu_matrix_fma_reduction_originalPdiidd_param_4];
	mov.u32 	%r21, %ctaid.x;
	mov.u32 	%r1, %ntid.x;
	mov.u32 	%r22, %tid.x;
	mad.lo.s32 	%r52, %r21, %r1, %r22;
	setp.ge.s32 	%p1, %r52, %r19;
	@%p1 bra 	$L__BB0_21;
	mov.u32 	%r23, %ctaid.y;
	mov.u32 	%r24, %ntid.y;
	mov.u32 	%r25, %tid.y;
	mad.lo.s32 	%r3, %r23, %r24, %r25;
	{
	.reg .b32 %temp; 
	mov.b64 	{%temp, %r26}, %fd11;
	}
	and.b32  	%r4, %r26, 2147483647;
	{
	.reg .b32 %temp; 
	mov.b64 	{%r27, %temp}, %fd11;
	}
	mov.b64 	%fd1, {%r27, %r4};
	{
	.reg .b32 %temp; 
	mov.b64 	{%temp, %r28}, %fd1;
	}
	shr.u32 	%r29, %r28, 20;
	setp.lt.u32 	%p2, %r28, 1048576;
	mul.f64 	%fd12, %fd1, 0d4350000000000000;
	{
	.reg .b32 %temp; 
	mov.b64 	{%temp, %r30}, %fd12;
	}
	shr.u32 	%r31, %r30, 20;
	add.s32 	%r32, %r29, %r31;
	add.s32 	%r33, %r32, -54;
	mov.u32 	%r34, %nctaid.y;
	mul.lo.s32 	%r5, %r24, %r34;
	mov.u32 	%r35, %nctaid.x;
	mul.lo.s32 	%r6, %r1, %r35;
	selp.f64 	%fd13, %fd12, %fd1, %p2;
	selp.b32 	%r7, %r33, %r29, %p2;
	mov.b64 	%rd15, %fd13;
	and.b64  	%rd16, %rd15, 4503599627370495;
	or.b64  	%rd1, %rd16, 4503599627370496;
	cvta.to.global.u64 	%rd2, %rd14;
$L__BB0_2:
	setp.ge.s32 	%p3, %r3, %r20;
	@%p3 bra 	$L__BB0_20;
	mul.lo.s32 	%r36, %r52, %r20;
	cvt.s64.s32 	%rd3, %r36;
	mov.u32 	%r53, %r3;
$L__BB0_4:
	ld.param.f64 	%fd20, [_Z33gpu_matrix_fma_reduction_originalPdiidd_param_3];
	cvt.s64.s32 	%rd17, %r53;
	add.s64 	%rd18, %rd17, %rd3;
	shl.b64 	%rd19, %rd18, 3;
	add.s64 	%rd4, %rd2, %rd19;
	ld.global.f64 	%fd14, [%rd4];
	mul.f64 	%fd2, %fd20, %fd14;
	{
	.reg .b32 %temp; 
	mov.b64 	{%temp, %r38}, %fd2;
	}
	and.b32  	%r39, %r38, 2147483647;
	{
	.reg .b32 %temp; 
	mov.b64 	{%r40, %temp}, %fd2;
	}
	mov.b64 	%fd21, {%r40, %r39};
	max.u32 	%r41, %r39, %r4;
	setp.lt.u32 	%p4, %r41, 2146435072;
	@%p4 bra 	$L__BB0_8;
	setp.num.f64 	%p12, %fd1, %fd1;
	setp.num.f64 	%p13, %fd21, %fd21;
	and.pred  	%p14, %p13, %p12;
	@%p14 bra 	$L__BB0_7;
	add.rn.f64 	%fd22, %fd2, %fd11;
	bra.uni 	$L__BB0_19;
$L__BB0_7:
	setp.eq.f64 	%p15, %fd21, 0d7FF0000000000000;
	selp.f64 	%fd22, 0dFFF8000000000000, %fd2, %p15;
	bra.uni 	$L__BB0_19;
$L__BB0_8:
	setp.eq.f64 	%p5, %fd1, 0d0000000000000000;
	mov.f64 	%fd22, 0dFFF8000000000000;
	@%p5 bra 	$L__BB0_19;
	setp.ltu.f64 	%p6, %fd21, %fd1;
	mov.f64 	%fd22, %fd2;
	@%p6 bra 	$L__BB0_19;
	{
	.reg .b32 %temp; 
	mov.b64 	{%temp, %r42}, %fd21;
	}
	shr.u32 	%r54, %r42, 20;
	setp.gt.u32 	%p7, %r42, 1048575;
	@%p7 bra 	$L__BB0_12;
	mul.f64 	%fd21, %fd21, 0d4350000000000000;
	{
	.reg .b32 %temp; 
	mov.b64 	{%temp, %r43}, %fd21;
	}
	shr.u32 	%r44, %r43, 20;
	add.s32 	%r45, %r54, %r44;
	add.s32 	%r54, %r45, -54;
$L__BB0_12:
	mov.b64 	%rd20, %fd21;
	and.b64  	%rd21, %rd20, 4503599627370495;
	or.b64  	%rd26, %rd21, 4503599627370496;
	sub.s32 	%r55, %r54, %r7;
$L__BB0_13:
	sub.s64 	%rd22, %rd26, %rd1;
	mov.b64 	%fd16, %rd22;
	{
	.reg .b32 %temp; 
	mov.b64 	{%temp, %r46}, %fd16;
	}
	setp.lt.s32 	%p8, %r46, 0;
	selp.b64 	%rd7, %rd26, %rd22, %p8;
	shl.b64 	%rd26, %rd7, 1;
	add.s32 	%r15, %r55, -1;
	setp.gt.s32 	%p9, %r55, 0;
	mov.u32 	%r55, %r15;
	@%p9 bra 	$L__BB0_13;
	and.b64  	%rd9, %rd7, 9223372036854775807;
	setp.eq.s64 	%p10, %rd9, 0;
	mov.b64 	%rd27, 0;
	@%p10 bra 	$L__BB0_18;
	mov.b64 	%fd17, %rd9;
	mul.f64 	%fd18, %fd17, 0d4350000000000000;
	{
	.reg .b32 %temp; 
	mov.b64 	{%temp, %r47}, %fd18;
	}
	shr.u32 	%r48, %r47, 20;
	sub.s32 	%r49, 55, %r48;
	sub.s32 	%r16, %r7, %r49;
	shl.b64 	%rd10, %rd9, %r49;
	setp.gt.s32 	%p11, %r16, 0;
	@%p11 bra 	$L__BB0_17;
	sub.s32 	%r51, 1, %r16;
	shr.u64 	%rd27, %rd10, %r51;
	bra.uni 	$L__BB0_18;
$L__BB0_17:
	add.s32 	%r50, %r16, -1;
	cvt.u64.u32 	%rd24, %r50;
	shl.b64 	%rd25, %rd24, 52;
	add.s64 	%rd27, %rd25, %rd10;
$L__BB0_18:
	mov.b64 	%fd19, %rd27;
	copysign.f64 	%fd22, %fd2, %fd19;
$L__BB0_19:
	st.global.f64 	[%rd4], %fd22;
	add.s32 	%r53, %r53, %r5;
	setp.lt.s32 	%p16, %r53, %r20;
	@%p16 bra 	$L__BB0_4;
$L__BB0_20:
	add.s32 	%r52, %r52, %r6;
	setp.lt.s32 	%p17, %r52, %r19;
	@%p17 bra 	$L__BB0_2;
$L__BB0_21:
	ret;

}


// ===== COMPILED SASS (sm_100) =====

	.target	sm_100

	.elftype	@"ET_EXEC"


//--------------------- .note.nv.tkinfo           --------------------------
	.section	.note.nv.tkinfo,"",@"SHT_NOTE"
	.sectionflags	@"SHF_NOTE_NV_TKINFO"
	.tkinfo
        /*0018*/ 	.word	0x00000002
        /*0030*/ 	.string	""
        /*0030*/ 	.string	"ptxas"
        /*0030*/ 	.string	"Cuda compilation tools, release 13.0, V13.0.88"
        /*0030*/ 	.string	"Build cuda_13.0.r13.0/compiler.36424714_0"
        /*0030*/ 	.string	"-arch sm_100 -m 64 "



//--------------------- .note.nv.cuinfo           --------------------------
	.section	.note.nv.cuinfo,"",@"SHT_NOTE"
	.sectionflags	@"SHF_NOTE_NV_CUINFO"
        /*0018*/ 	.short	0x0002
        /*001a*/ 	.short	0x0064
        /*001c*/ 	.short	0x0082
	.zero		2


//--------------------- .nv.info                  --------------------------
	.section	.nv.info,"",@"SHT_CUDA_INFO"
	.align	4


	//----- nvinfo : EIATTR_REGCOUNT
	.align		4
        /*0000*/ 	.byte	0x04, 0x2f
        /*0002*/ 	.short	(.L_1 - .L_0)
	.align		4
.L_0:
        /*0004*/ 	.word	index@(_Z33gpu_matrix_fma_reduction_originalPdiidd)
        /*0008*/ 	.word	0x0000001a


	//----- nvinfo : EIATTR_FRAME_SIZE
	.align		4
.L_1:
        /*000c*/ 	.byte	0x04, 0x11
        /*000e*/ 	.short	(.L_3 - .L_2)
	.align		4
.L_2:
        /*0010*/ 	.word	index@(_Z33gpu_matrix_fma_reduction_originalPdiidd)
        /*0014*/ 	.word	0x00000000


	//----- nvinfo : EIATTR_MIN_STACK_SIZE
	.align		4
.L_3:
        /*0018*/ 	.byte	0x04, 0x12
        /*001a*/ 	.short	(.L_5 - .L_4)
	.align		4
.L_4:
        /*001c*/ 	.word	index@(_Z33gpu_matrix_fma_reduction_originalPdiidd)
        /*0020*/ 	.word	0x00000000
.L_5:


//--------------------- .nv.compat                --------------------------
	.section	.nv.compat,"",@"SHT_CUDA_COMPAT_INFO"
	.align	4
        /*0000*/ 	.byte	0x02, 0x09, 0x00, 0x00, 0x02, 0x02, 0x01, 0x00, 0x02, 0x05, 0x05, 0x00, 0x03, 0x07, 0x01, 0x01
        /*0010*/ 	.byte	0x02, 0x03, 0x00, 0x00, 0x02, 0x06, 0x01, 0x00, 0x04, 0x0b, 0x08, 0x00, 0x01, 0x00, 0x00, 0x00
        /*0020*/ 	.byte	0x00, 0x00, 0x00, 0x00


//--------------------- .nv.info._Z33gpu_matrix_fma_reduction_originalPdiidd --------------------------
	.section	.nv.info._Z33gpu_matrix_fma_reduction_originalPdiidd,"",@"SHT_CUDA_INFO"
	.sectionflags	@""
	.align	4


	//----- nvinfo : EIATTR_CUDA_API_VERSION
	.align		4
        /*0000*/ 	.byte	0x04, 0x37
        /*0002*/ 	.short	(.L_7 - .L_6)
.L_6:
        /*0004*/ 	.word	0x00000082


	//----- nvinfo : EIATTR_KPARAM_INFO
	.align		4
.L_7:
        /*0008*/ 	.byte	0x04, 0x17
        /*000a*/ 	.short	(.L_9 - .L_8)
.L_8:
        /*000c*/ 	.word	0x00000000
        /*0010*/ 	.short	0x0004
        /*0012*/ 	.short	0x0018
        /*0014*/ 	.byte	0x00, 0xf0, 0x21, 0x00


	//----- nvinfo : EIATTR_KPARAM_INFO
	.align		4
.L_9:
        /*0018*/ 	.byte	0x04, 0x17
        /*001a*/ 	.short	(.L_11 - .L_10)
.L_10:
        /*001c*/ 	.word	0x00000000
        /*0020*/ 	.short	0x0003
        /*0022*/ 	.short	0x0010
        /*0024*/ 	.byte	0x00, 0xf0, 0x21, 0x00


	//----- nvinfo : EIATTR_KPARAM_INFO
	.align		4
.L_11:
        /*0028*/ 	.byte	0x04, 0x17
        /*002a*/ 	.short	(.L_13 - .L_12)
.L_12:
        /*002c*/ 	.word	0x00000000
        /*0030*/ 	.short	0x0002
        /*0032*/ 	.short	0x000c
        /*0034*/ 	.byte	0x00, 0xf0, 0x11, 0x00


	//----- nvinfo : EIATTR_KPARAM_INFO
	.align		4
.L_13:
        /*0038*/ 	.byte	0x04, 0x17
        /*003a*/ 	.short	(.L_15 - .L_14)
.L_14:
        /*003c*/ 	.word	0x00000000
        /*0040*/ 	.short	0x0001
        /*0042*/ 	.short	0x0008
        /*0044*/ 	.byte	0x00, 0xf0, 0x11, 0x00


	//----- nvinfo : EIATTR_KPARAM_INFO
	.align		4
.L_15:
        /*0048*/ 	.byte	0x04, 0x17
        /*004a*/ 	.short	(.L_17 - .L_16)
.L_16:
        /*004c*/ 	.word	0x00000000
        /*0050*/ 	.short	0x0000
        /*0052*/ 	.short	0x0000
        /*0054*/ 	.byte	0x00, 0xf5, 0x21, 0x00


	//----- nvinfo : EIATTR_SPARSE_MMA_MASK
	.align		4
.L_17:
        /*0058*/ 	.byte	0x03, 0x50
        /*005a*/ 	.short	0x0000


	//----- nvinfo : EIATTR_MAXREG_COUNT
	.align		4
        /*005c*/ 	.byte	0x03, 0x1b
        /*005e*/ 	.short	0x00ff


	//----- nvinfo : EIATTR_MERCURY_ISA_VERSION
	.align		4
        /*0060*/ 	.byte	0x03, 0x5f
        /*0062*/ 	.short	0x0101


	//----- nvinfo : EIATTR_VRC_CTA_INIT_COUNT
	.align		4
        /*0064*/ 	.byte	0x02, 0x4a
	.zero		1
	.zero		1


	//----- nvinfo : EIATTR_EXIT_INSTR_OFFSETS
	.align		4
        /*0068*/ 	.byte	0x04, 0x1c
        /*006a*/ 	.short	(.L_19 - .L_18)


	//   ....[0]....
.L_18:
        /*006c*/ 	.word	0x00000070


	//   ....[1]....
        /*0070*/ 	.word	0x00000770


	//----- nvinfo : EIATTR_CRS_STACK_SIZE
	.align		4
.L_19:
        /*0074*/ 	.byte	0x04, 0x1e
        /*0076*/ 	.short	(.L_21 - .L_20)
.L_20:
        /*0078*/ 	.word	0x00000000


	//----- nvinfo : EIATTR_CBANK_PARAM_SIZE
	.align		4
.L_21:
        /*007c*/ 	.byte	0x03, 0x19
        /*007e*/ 	.short	0x0020


	//----- nvinfo : EIATTR_PARAM_CBANK
	.align		4
        /*0080*/ 	.byte	0x04, 0x0a
        /*0082*/ 	.short	(.L_23 - .L_22)
	.align		4
.L_22:
        /*0084*/ 	.word	index@(.nv.constant0._Z33gpu_matrix_fma_reduction_originalPdiidd)
        /*0088*/ 	.short	0x0380
        /*008a*/ 	.short	0x0020


	//----- nvinfo : EIATTR_SW_WAR
	.align		4
.L_23:
        /*008c*/ 	.byte	0x04, 0x36
        /*008e*/ 	.short	(.L_25 - .L_24)
.L_24:
        /*0090*/ 	.word	0x00000008
.L_25:


//--------------------- .nv.callgraph             --------------------------
	.section	.nv.callgraph,"",@"SHT_CUDA_CALLGRAPH"
	.align	4
	.sectionentsize	8
	.align		4
        /*0000*/ 	.word	0x00000000
	.align		4
        /*0004*/ 	.word	0xffffffff
	.align		4
        /*0008*/ 	.word	0x00000000
	.align		4
        /*000c*/ 	.word	0xfffffffe
	.align		4
        /*0010*/ 	.word	0x00000000
	.align		4
        /*0014*/ 	.word	0xfffffffd
	.align		4
        /*0018*/ 	.word	0x00000000
	.align		4
        /*001c*/ 	.word	0xfffffffc


//--------------------- .text._Z33gpu_matrix_fma_reduction_originalPdiidd --------------------------
	.section	.text._Z33gpu_matrix_fma_reduction_originalPdiidd,"ax",@progbits
	.align	128
        .global         _Z33gpu_matrix_fma_reduction_originalPdiidd
        .type           _Z33gpu_matrix_fma_reduction_originalPdiidd,@function
        .size           _Z33gpu_matrix_fma_reduction_originalPdiidd,(.L_x_12 - _Z33gpu_matrix_fma_reduction_originalPdiidd)
        .other          _Z33gpu_matrix_fma_reduction_originalPdiidd,@"STO_CUDA_ENTRY STV_DEFAULT"
_Z33gpu_matrix_fma_reduction_originalPdiidd:
.text._Z33gpu_matrix_fma_reduction_originalPdiidd:
[----:B------:R-:W-:Y:S01]  /*0000*/  LDC R1, c[0x0][0x37c] ;  /* 0x0000df00ff017b82 */ /* 0x000fe20000000800 */
[----:B------:R-:W0:Y:S07]  /*0010*/  S2R R3, SR_TID.X ;  /* 0x0000000000037919 */ /* 0x000e2e0000002100 */
[----:B------:R-:W0:Y:S01]  /*0020*/  S2UR UR4, SR_CTAID.X ;  /* 0x00000000000479c3 */ /* 0x000e220000002500 */
[----:B------:R-:W1:Y:S07]  /*0030*/  LDCU UR5, c[0x0][0x388] ;  /* 0x00007100ff0577ac */ /* 0x000e6e0008000800 */
[----:B------:R-:W0:Y:S02]  /*0040*/  LDC R16, c[0x0][0x360] ;  /* 0x0000d800ff107b82 */ /* 0x000e240000000800 */
[----:B0-----:R-:W-:-:S05]  /*0050*/  IMAD R4, R16, UR4, R3 ;  /* 0x0000000410047c24 */ /* 0x001fca000f8e0203 */
[----:B-1----:R-:W-:-:S13]  /*0060*/  ISETP.GE.AND P0, PT, R4, UR5, PT ;  /* 0x0000000504007c0c */ /* 0x002fda000bf06270 */
[----:B------:R-:W-:Y:S05]  /*0070*/  @P0 EXIT ;  /* 0x000000000000094d */ /* 0x000fea0003800000 */
[----:B------:R-:W0:Y:S01]  /*0080*/  LDC.64 R2, c[0x0][0x398] ;  /* 0x0000e600ff027b82 */ /* 0x000e220000000a00 */
[----:B------:R-:W1:Y:S01]  /*0090*/  S2R R14, SR_TID.Y ;  /* 0x00000000000e7919 */ /* 0x000e620000002200 */
[----:B------:R-:W2:Y:S06]  /*00a0*/  LDCU.64 UR8, c[0x0][0x358] ;  /* 0x00006b00ff0877ac */ /* 0x000eac0008000a00 */
[----:B------:R-:W1:Y:S08]  /*00b0*/  S2UR UR4, SR_CTAID.Y ;  /* 0x00000000000479c3 */ /* 0x000e700000002600 */
[----:B------:R-:W1:Y:S01]  /*00c0*/  LDC R15, c[0x0][0x364] ;  /* 0x0000d900ff0f7b82 */ /* 0x000e620000000800 */
[----:B------:R-:W3:Y:S01]  /*00d0*/  LDCU UR5, c[0x0][0x374] ;  /* 0x00006e80ff0577ac */ /* 0x000ee20008000800 */
[----:B------:R-:W4:Y:S01]  /*00e0*/  LDCU UR6, c[0x0][0x370] ;  /* 0x00006e00ff0677ac */ /* 0x000f220008000800 */
[----:B0-----:R-:W-:-:S04]  /*00f0*/  LOP3.LUT R3, R3, 0x7fffffff, RZ, 0xc0, !PT ;  /* 0x7fffffff03037812 */ /* 0x001fc800078ec0ff */
[----:B------:R-:W-:Y:S02]  /*0100*/  ISETP.GE.U32.AND P0, PT, R3, 0x100000, PT ;  /* 0x001000000300780c */ /* 0x000fe40003f06070 */
[----:B------:R-:W-:Y:S01]  /*0110*/  DMUL R12, R2, 1.80143985094819840000e+16 ;  /* 0x43500000020c7828 */ /* 0x000fe20000000000 */
[----:B------:R-:W-:Y:S01]  /*0120*/  SHF.R.U32.HI R0, RZ, 0x14, R3 ;  /* 0x00000014ff007819 */ /* 0x000fe20000011603 */
[----:B----4-:R-:W-:-:S08]  /*0130*/  IMAD R16, R16, UR6, RZ ;  /* 0x0000000610107c24 */ /* 0x010fd0000f8e02ff */
[----:B------:R-:W-:Y:S01]  /*0140*/  FSEL R17, R13, R3, !P0 ;  /* 0x000000030d117208 */ /* 0x000fe20004000000 */
[----:B-1----:R-:W-:Y:S01]  /*0150*/  IMAD R14, R15, UR4, R14 ;  /* 0x000000040f0e7c24 */ /* 0x002fe2000f8e020e */
[----:B------:R-:W-:Y:S01]  /*0160*/  LEA.HI R5, R13, R0, RZ, 0xc ;  /* 0x000000000d057211 */ /* 0x000fe200078f60ff */
[----:B------:R-:W-:Y:S01]  /*0170*/  IMAD.MOV.U32 R13, RZ, RZ, R4 ;  /* 0x000000ffff0d7224 */ /* 0x000fe200078e0004 */
[----:B------:R-:W-:Y:S01]  /*0180*/  LOP3.LUT R17, R17, 0xfffff, RZ, 0xc0, !PT ;  /* 0x000fffff11117812 */ /* 0x000fe200078ec0ff */
[----:B---3--:R-:W-:Y:S01]  /*0190*/  IMAD R15, R15, UR5, RZ ;  /* 0x000000050f0f7c24 */ /* 0x008fe2000f8e02ff */
[----:B------:R-:W-:Y:S01]  /*01a0*/  FSEL R12, R12, R2, !P0 ;  /* 0x000000020c0c7208 */ /* 0x000fe20004000000 */
[----:B------:R-:W-:Y:S01]  /*01b0*/  @!P0 VIADD R0, R5, 0xffffffca ;  /* 0xffffffca05008836 */ /* 0x000fe20000000000 */
[----:B--2---:R-:W-:-:S07]  /*01c0*/  LOP3.LUT R17, R17, 0x100000, RZ, 0xfc, !PT ;  /* 0x0010000011117812 */ /* 0x004fce00078efcff */
.L_x_10:
[----:B0-----:R-:W0:Y:S01]  /*01d0*/  LDC R18, c[0x0][0x38c] ;  /* 0x0000e300ff127b82 */ /* 0x001e220000000800 */
[----:B------:R-:W-:Y:S01]  /*01e0*/  BSSY.RECONVERGENT B1, `(.L_x_0) ;  /* 0x0000054000017945 */ /* 0x000fe20003800200 */
[----:B0-----:R-:W-:-:S13]  /*01f0*/  ISETP.GE.AND P0, PT, R14, R18, PT ;  /* 0x000000120e00720c */ /* 0x001fda0003f06270 */
[----:B------:R-:W-:Y:S05]  /*0200*/  @P0 BRA `(.L_x_1) ;  /* 0x0000000400440947 */ /* 0x000fea0003800000 */
[----:B------:R-:W-:Y:S02]  /*0210*/  IMAD R18, R13, R18, RZ ;  /* 0x000000120d127224 */ /* 0x000fe400078e02ff */
[----:B------:R-:W-:-:S03]  /*0220*/  IMAD.MOV.U32 R19, RZ, RZ, R14 ;  /* 0x000000ffff137224 */ /* 0x000fc600078e000e */
[----:B------:R-:W-:-:S07]  /*0230*/  SHF.R.S32.HI R20, RZ, 0x1f, R18 ;  /* 0x0000001fff147819 */ /* 0x000fce0000011412 */
.L_x_9:
[----:B0-----:R-:W0:Y:S01]  /*0240*/  LDCU.64 UR4, c[0x0][0x380] ;  /* 0x00007000ff0477ac */ /* 0x001e220008000a00 */
[----:B------:R-:W-:Y:S01]  /*0250*/  IADD3 R5, P0, PT, R18, R19, RZ ;  /* 0x0000001312057210 */ /* 0x000fe20007f1e0ff */
[----:B------:R-:W1:Y:S03]  /*0260*/  LDCU UR6, c[0x0][0x38c] ;  /* 0x00007180ff0677ac */ /* 0x000e660008000800 */
[----:B------:R-:W-:Y:S02]  /*0270*/  LEA.HI.X.SX32 R6, R19, R20, 0x1, P0 ;  /* 0x0000001413067211 */ /* 0x000fe400000f0eff */
[----:B0-----:R-:W-:-:S04]  /*0280*/  LEA R4, P0, R5, UR4, 0x3 ;  /* 0x0000000405047c11 */ /* 0x001fc8000f8018ff */
[----:B------:R-:W-:Y:S01]  /*0290*/  LEA.HI.X R5, R5, UR5, R6, 0x3, P0 ;  /* 0x0000000505057c11 */ /* 0x000fe200080f1c06 */
[----:B------:R-:W0:Y:S04]  /*02a0*/  LDCU.64 UR4, c[0x0][0x390] ;  /* 0x00007200ff0477ac */ /* 0x000e280008000a00 */
[----:B------:R-:W0:Y:S01]  /*02b0*/  LDG.E.64 R6, desc[UR8][R4.64] ;  /* 0x0000000804067981 */ /* 0x000e22000c1e1b00 */
[----:B------:R-:W-:Y:S01]  /*02c0*/  IMAD.IADD R19, R15, 0x1, R19 ;  /* 0x000000010f137824 */ /* 0x000fe200078e0213 */
[----:B------:R-:W-:Y:S04]  /*02d0*/  BSSY.RECONVERGENT B0, `(.L_x_2) ;  /* 0x0000042000007945 */ /* 0x000fe80003800200 */
[----:B-1----:R-:W-:Y:S01]  /*02e0*/  ISETP.GE.AND P1, PT, R19, UR6, PT ;  /* 0x0000000613007c0c */ /* 0x002fe2000bf26270 */
[----:B0-----:R-:W-:-:S10]  /*02f0*/  DMUL R6, R6, UR4 ;  /* 0x0000000406067c28 */ /* 0x001fd40008000000 */
[----:B------:R-:W-:-:S04]  /*0300*/  LOP3.LUT R9, R7, 0x7fffffff, RZ, 0xc0, !PT ;  /* 0x7fffffff07097812 */ /* 0x000fc800078ec0ff */
[----:B------:R-:W-:-:S04]  /*0310*/  VIMNMX.U32 R8, PT, PT, R3, R9, !PT ;  /* 0x0000000903087248 */ /* 0x000fc80007fe0000 */
[----:B------:R-:W-:Y:S01]  /*0320*/  ISETP.GE.U32.AND P0, PT, R8, 0x7ff00000, PT ;  /* 0x7ff000000800780c */ /* 0x000fe20003f06070 */
[----:B------:R-:W-:-:S12]  /*0330*/  IMAD.MOV.U32 R8, RZ, RZ, R6 ;  /* 0x000000ffff087224 */ /* 0x000fd800078e0006 */
[----:B------:R-:W-:Y:S05]  /*0340*/  @!P0 BRA `(.L_x_3) ;  /* 0x0000000000208947 */ /* 0x000fea0003800000 */
[----:B------:R-:W-:-:S06]  /*0350*/  DSETP.NAN.AND P0, PT, R2, R2, PT ;  /* 0x000000020200722a */ /* 0x000fcc0003f08000 */
[----:B------:R-:W-:-:S14]  /*0360*/  DSETP.NUM.AND P0, PT, R8, R8, !P0 ;  /* 0x000000080800722a */ /* 0x000fdc0004707000 */
[----:B------:R-:W0:Y:S01]  /*0370*/  @!P0 LDC.64 R10, c[0x0][0x398] ;  /* 0x0000e600ff0a8b82 */ /* 0x000e220000000a00 */
[----:B------:R-:W-:Y:S02]  /*0380*/  @P0 DSETP.NEU.AND P2, PT, R8, +INF , PT ;  /* 0x7ff000000800042a */ /* 0x000fe40003f4d000 */
[----:B0-----:R-:W-:-:S06]  /*0390*/  @!P0 DADD R10, R6, R10 ;  /* 0x00000000060a8229 */ /* 0x001fcc000000000a */
[----:B------:R-:W-:Y:S02]  /*03a0*/  @P0 FSEL R10, R6, RZ, P2 ;  /* 0x000000ff060a0208 */ /* 0x000fe40001000000 */
[----:B------:R-:W-:Y:S01]  /*03b0*/  @P0 FSEL R11, R7, -QNAN , P2 ;  /* 0xfff80000070b0808 */ /* 0x000fe20001000000 */
[----:B------:R-:W-:Y:S06]  /*03c0*/  BRA `(.L_x_4) ;  /* 0x0000000000c87947 */ /* 0x000fec0003800000 */
.L_x_3:
[----:B------:R-:W-:Y:S01]  /*03d0*/  DSETP.NEU.AND P0, PT, R2, RZ, PT ;  /* 0x000000ff0200722a */ /* 0x000fe20003f0d000 */
[----:B------:R-:W-:Y:S02]  /*03e0*/  IMAD.MOV.U32 R10, RZ, RZ, 0x0 ;  /* 0x00000000ff0a7424 */ /* 0x000fe400078e00ff */
[----:B------:R-:W-:-:S11]  /*03f0*/  IMAD.MOV.U32 R11, RZ, RZ, -0x80000 ;  /* 0xfff80000ff0b7424 */ /* 0x000fd600078e00ff */
[----:B------:R-:W-:Y:S05]  /*0400*/  @!P0 BRA `(.L_x_4) ;  /* 0x0000000000b88947 */ /* 0x000fea0003800000 */
[----:B------:R-:W-:Y:S01]  /*0410*/  DSETP.GE.AND P0, PT, R8, R2, PT ;  /* 0x000000020800722a */ /* 0x000fe20003f06000 */
[----:B------:R-:W-:Y:S02]  /*0420*/  IMAD.MOV.U32 R10, RZ, RZ, R6 ;  /* 0x000000ffff0a7224 */ /* 0x000fe400078e0006 */
[----:B------:R-:W-:-:S11]  /*0430*/  IMAD.MOV.U32 R11, RZ, RZ, R7 ;  /* 0x000000ffff0b7224 */ /* 0x000fd600078e0007 */
[----:B------:R-:W-:Y:S05]  /*0440*/  @!P0 BRA `(.L_x_4) ;  /* 0x0000000000a88947 */ /* 0x000fea0003800000 */
[----:B------:R-:W-:Y:S01]  /*0450*/  ISETP.GT.U32.AND P0, PT, R9, 0xfffff, PT ;  /* 0x000fffff0900780c */ /* 0x000fe20003f04070 */
[----:B------:R-:W-:Y:S01]  /*0460*/  BSSY.RECONVERGENT B2, `(.L_x_5) ;  /* 0x0000013000027945 */ /* 0x000fe20003800200 */
[----:B------:R-:W-:-:S11]  /*0470*/  SHF.R.U32.HI R11, RZ, 0x14, R9 ;  /* 0x00000014ff0b7819 */ /* 0x000fd60000011609 */
[----:B------:R-:W-:-:S10]  /*0480*/  @!P0 DMUL R8, R8, 1.80143985094819840000e+16 ;  /* 0x4350000008088828 */ /* 0x000fd40000000000 */
[C---:B------:R-:W-:Y:S02]  /*0490*/  @!P0 LEA.HI R21, R9.reuse, R11, RZ, 0xc ;  /* 0x0000000b09158211 */ /* 0x040fe400078f60ff */
[----:B------:R-:W-:-:S03]  /*04a0*/  LOP3.LUT R10, R9, 0xfffff, RZ, 0xc0, !PT ;  /* 0x000fffff090a7812 */ /* 0x000fc600078ec0ff */
[----:B------:R-:W-:Y:S01]  /*04b0*/  @!P0 VIADD R11, R21, 0xffffffca ;  /* 0xffffffca150b8836 */ /* 0x000fe20000000000 */
[----:B------:R-:W-:Y:S01]  /*04c0*/  LOP3.LUT R10, R10, 0x100000, RZ, 0xfc, !PT ;  /* 0x001000000a0a7812 */ /* 0x000fe200078efcff */
[----:B------:R-:W-:Y:S02]  /*04d0*/  IMAD.MOV.U32 R21, RZ, RZ, R8 ;  /* 0x000000ffff157224 */ /* 0x000fe400078e0008 */
[----:B------:R-:W-:-:S07]  /*04e0*/  IMAD.IADD R11, R11, 0x1, -R0 ;  /* 0x000000010b0b7824 */ /* 0x000fce00078e0a00 */
.L_x_6:
[----:B------:R-:W-:Y:S02]  /*04f0*/  IADD3 R8, P0, PT, R21, -R12, RZ ;  /* 0x8000000c15087210 */ /* 0x000fe40007f1e0ff */
[C---:B------:R-:W-:Y:S01]  /*0500*/  ISETP.GT.AND P2, PT, R11.reuse, RZ, PT ;  /* 0x000000ff0b00720c */ /* 0x040fe20003f44270 */
[----:B------:R-:W-:Y:S02]  /*0510*/  VIADD R11, R11, 0xffffffff ;  /* 0xffffffff0b0b7836 */ /* 0x000fe40000000000 */
[----:B------:R-:W-:-:S05]  /*0520*/  IMAD.X R9, R10, 0x1, ~R17, P0 ;  /* 0x000000010a097824 */ /* 0x000fca00000e0e11 */
[----:B------:R-:W-:-:S04]  /*0530*/  ISETP.GE.AND P0, PT, R9, RZ, PT ;  /* 0x000000ff0900720c */ /* 0x000fc80003f06270 */
[----:B------:R-:W-:Y:S02]  /*0540*/  SEL R8, R21, R8, !P0 ;  /* 0x0000000815087207 */ /* 0x000fe40004000000 */
[----:B------:R-:W-:-:S03]  /*0550*/  SEL R23, R10, R9, !P0 ;  /* 0x000000090a177207 */ /* 0x000fc60004000000 */
[C---:B------:R-:W-:Y:S01]  /*0560*/  IMAD.SHL.U32 R21, R8.reuse, 0x2, RZ ;  /* 0x0000000208157824 */ /* 0x040fe200078e00ff */
[----:B------:R-:W-:Y:S01]  /*0570*/  SHF.L.U64.HI R10, R8, 0x1, R23 ;  /* 0x00000001080a7819 */ /* 0x000fe20000010217 */
[----:B------:R-:W-:Y:S06]  /*0580*/  @P2 BRA `(.L_x_6) ;  /* 0xfffffffc00d82947 */ /* 0x000fec000383ffff */
[----:B------:R-:W-:Y:S05]  /*0590*/  BSYNC.RECONVERGENT B2 ;  /* 0x0000000000027941 */ /* 0x000fea0003800200 */
.L_x_5:
[----:B------:R-:W-:Y:S01]  /*05a0*/  LOP3.LUT R9, R23, 0x7fffffff, RZ, 0xc0, !PT ;  /* 0x7fffffff17097812 */ /* 0x000fe200078ec0ff */
[----:B------:R-:W-:Y:S01]  /*05b0*/  BSSY.RECONVERGENT B2, `(.L_x_7) ;  /* 0x0000012000027945 */ /* 0x000fe20003800200 */
[----:B------:R-:W-:Y:S02]  /*05c0*/  ISETP.NE.U32.AND P0, PT, R8, RZ, PT ;  /* 0x000000ff0800720c */ /* 0x000fe40003f05070 */
[----:B------:R-:W-:Y:S02]  /*05d0*/  CS2R R10, SRZ ;  /* 0x00000000000a7805 */ /* 0x000fe4000001ff00 */
[----:B------:R-:W-:-:S13]  /*05e0*/  ISETP.NE.AND.EX P0, PT, R9, RZ, PT, P0 ;  /* 0x000000ff0900720c */ /* 0x000fda0003f05300 */
[----:B------:R-:W-:Y:S05]  /*05f0*/  @!P0 BRA `(.L_x_8) ;  /* 0x0000000000348947 */ /* 0x000fea0003800000 */
[----:B------:R-:W-:-:S10]  /*0600*/  DMUL R10, R8, 1.80143985094819840000e+16 ;  /* 0x43500000080a7828 */ /* 0x000fd40000000000 */
[----:B------:R-:W-:-:S04]  /*0610*/  SHF.R.U32.HI R10, RZ, 0x14, R11 ;  /* 0x00000014ff0a7819 */ /* 0x000fc8000001160b */
[----:B------:R-:W-:-:S04]  /*0620*/  IADD3 R11, PT, PT, -R10, 0x37, RZ ;  /* 0x000000370a0b7810 */ /* 0x000fc80007ffe1ff */
[-C--:B------:R-:W-:Y:S01]  /*0630*/  SHF.L.U64.HI R23, R8, R11.reuse, R9 ;  /* 0x0000000b08177219 */ /* 0x080fe20000010209 */
[----:B------:R-:W-:Y:S01]  /*0640*/  IMAD.IADD R21, R0, 0x1, -R11 ;  /* 0x0000000100157824 */ /* 0x000fe200078e0a0b */
[----:B------:R-:W-:-:S04]  /*0650*/  SHF.L.U32 R9, R8, R11, RZ ;  /* 0x0000000b08097219 */ /* 0x000fc800000006ff */
[----:B------:R-:W-:-:S13]  /*0660*/  ISETP.GT.AND P0, PT, R21, RZ, PT ;  /* 0x000000ff1500720c */ /* 0x000fda0003f04270 */
[----:B------:R-:W-:-:S04]  /*0670*/  @!P0 IADD3 R8, PT, PT, -R21, 0x1, RZ ;  /* 0x0000000115088810 */ /* 0x000fc80007ffe1ff */
[-CC-:B------:R-:W-:Y:S02]  /*0680*/  @!P0 SHF.R.U64 R10, R9, R8.reuse, R23.reuse ;  /* 0x00000008090a8219 */ /* 0x180fe40000001217 */
[----:B------:R-:W-:Y:S01]  /*0690*/  @P0 IADD3 R10, P2, PT, RZ, R9, RZ ;  /* 0x00000009ff0a0210 */ /* 0x000fe20007f5e0ff */
[----:B------:R-:W-:Y:S01]  /*06a0*/  @P0 VIADD R9, R21, 0xffffffff ;  /* 0xffffffff15090836 */ /* 0x000fe20000000000 */
[----:B------:R-:W-:-:S03]  /*06b0*/  @!P0 SHF.R.U32.HI R11, RZ, R8, R23 ;  /* 0x00000008ff0b8219 */ /* 0x000fc60000011617 */
[----:B------:R-:W-:-:S08]  /*06c0*/  @P0 IMAD.U32.X R11, R9, 0x100000, R23, P2 ;  /* 0x00100000090b0824 */ /* 0x000fd000010e0417 */
.L_x_8:
[----:B------:R-:W-:Y:S05]  /*06d0*/  BSYNC.RECONVERGENT B2 ;  /* 0x0000000000027941 */ /* 0x000fea0003800200 */
.L_x_7:
[----:B------:R-:W-:-:S07]  /*06e0*/  LOP3.LUT R11, R11, 0x80000000, R7, 0xb8, !PT ;  /* 0x800000000b0b7812 */ /* 0x000fce00078eb807 */
.L_x_4:
[----:B------:R-:W-:Y:S05]  /*06f0*/  BSYNC.RECONVERGENT B0 ;  /* 0x0000000000007941 */ /* 0x000fea0003800200 */
.L_x_2:
[----:B------:R0:W-:Y:S01]  /*0700*/  STG.E.64 desc[UR8][R4.64], R10 ;  /* 0x0000000a04007986 */ /* 0x0001e2000c101b08 */
[----:B------:R-:W-:Y:S05]  /*0710*/  @!P1 BRA `(.L_x_9) ;  /* 0xfffffff800c89947 */ /* 0x000fea000383ffff */
.L_x_1:
[----:B------:R-:W-:Y:S05]  /*0720*/  BSYNC.RECONVERGENT B1 ;  /* 0x0000000000017941 */ /* 0x000fea0003800200 */
.L_x_0:
[----:B------:R-:W1:Y:S01]  /*0730*/  LDCU UR4, c[0x0][0x388] ;  /* 0x00007100ff0477ac */ /* 0x000e620008000800 */
[----:B------:R-:W-:-:S05]  /*0740*/  IMAD.IADD R13, R16, 0x1, R13 ;  /* 0x00000001100d7824 */ /* 0x000fca00078e020d */
[----:B-1----:R-:W-:-:S13]  /*0750*/  ISETP.GE.AND P0, PT, R13, UR4, PT ;  /* 0x000000040d007c0c */ /* 0x002fda000bf06270 */
[----:B------:R-:W-:Y:S05]  /*0760*/  @!P0 BRA `(.L_x_10) ;  /* 0xfffffff800988947 */ /* 0x000fea000383ffff */
[----:B------:R-:W-:Y:S05]  /*0770*/  EXIT ;  /* 0x000000000000794d */ /* 0x000fea0003800000 */
.L_x_11:
[----:B------:R-:W-:-:S00]  /*0780*/  BRA `(.L_x_11) ;  /* 0xfffffffc00fc7947 */ /* 0x000fc0000383ffff */
[----:B------:R-:W-:-:S00]  /*0790*/  NOP ;  /* 0x0000000000007918 */ /* 0x000fc00000000000 */
        /* <DEDUP_REMOVED lines=14> */
.L_x_12:


//--------------------- .nv.shared.reserved.0     --------------------------
	.section	.nv.shared.reserved.0,"aw",@nobits
	.weak		__nv_reservedSMEM_offset_0_alias
	.size		__nv_reservedSMEM_offset_0_alias, 0, 64
	.other		__nv_reservedSMEM_offset_0_alias,@"STO_CUDA_RESERVED_SHARED STV_DEFAULT"
__nv_reservedSMEM_offset_0_alias:
	.zero		0
	.zero		64


//--------------------- .nv.constant0._Z33gpu_matrix_fma_reduction_originalPdiidd --------------------------
	.section	.nv.constant0._Z33gpu_matrix_fma_reduction_originalPdiidd,"a",@progbits
	.sectionflags	@""
	.align	4
.nv.constant0._Z33gpu_matrix_fma_reduction_originalPdiidd:
	.zero		928


//--------------------- SYMBOLS --------------------------

	.type		.nv.reservedSmem.offset0,@object
	.size		.nv.reservedSmem.offset0,0x4
